//
// Generated by NVIDIA NVVM Compiler
//
// Compiler Build ID: CL-36424714
// Cuda compilation tools, release 13.0, V13.0.88
// Based on NVVM 20.0.0
//

.version 9.0
.target sm_100
.address_size 64

	// .globl	_Z10device_addPiS_S_
.extern .func  (.param .b32 func_retval0) vprintf
(
	.param .b64 vprintf_param_0,
	.param .b64 vprintf_param_1
)
;
.global .align 1 .b8 $str[15] = {10, 32, 37, 100, 32, 43, 32, 37, 100, 32, 61, 32, 37, 100};

.visible .entry _Z10device_addPiS_S_(
	.param .u64 .ptr .align 1 _Z10device_addPiS_S__param_0,
	.param .u64 .ptr .align 1 _Z10device_addPiS_S__param_1,
	.param .u64 .ptr .align 1 _Z10device_addPiS_S__param_2
)
{
	.reg .b32 	%r<5>;
	.reg .b64 	%rd<11>;

	ld.param.u64 	%rd1, [_Z10device_addPiS_S__param_0];
	ld.param.u64 	%rd2, [_Z10device_addPiS_S__param_1];
	ld.param.u64 	%rd3, [_Z10device_addPiS_S__param_2];
	cvta.to.global.u64 	%rd4, %rd3;
	cvta.to.global.u64 	%rd5, %rd2;
	cvta.to.global.u64 	%rd6, %rd1;
	mov.u32 	%r1, %ctaid.x;
	mul.wide.u32 	%rd7, %r1, 4;
	add.s64 	%rd8, %rd6, %rd7;
	ld.global.u32 	%r2, [%rd8];
	add.s64 	%rd9, %rd5, %rd7;
	ld.global.u32 	%r3, [%rd9];
	add.s32 	%r4, %r3, %r2;
	add.s64 	%rd10, %rd4, %rd7;
	st.global.u32 	[%rd10], %r4;
	ret;

}
	// .globl	_Z19device_print_outputPiS_S_
.visible .entry _Z19device_print_outputPiS_S_(
	.param .u64 .ptr .align 1 _Z19device_print_outputPiS_S__param_0,
	.param .u64 .ptr .align 1 _Z19device_print_outputPiS_S__param_1,
	.param .u64 .ptr .align 1 _Z19device_print_outputPiS_S__param_2
)
{
	.local .align 8 .b8 	__local_depot1[16];
	.reg .b64 	%SP;
	.reg .b64 	%SPL;
	.reg .b32 	%r<7>;
	.reg .b64 	%rd<15>;

	mov.u64 	%SPL, __local_depot1;
	cvta.local.u64 	%SP, %SPL;
	ld.param.u64 	%rd1, [_Z19device_print_outputPiS_S__param_0];
	ld.param.u64 	%rd2, [_Z19device_print_outputPiS_S__param_1];
	ld.param.u64 	%rd3, [_Z19device_print_outputPiS_S__param_2];
	cvta.to.global.u64 	%rd4, %rd3;
	cvta.to.global.u64 	%rd5, %rd2;
	cvta.to.global.u64 	%rd6, %rd1;
	add.u64 	%rd7, %SP, 0;
	add.u64 	%rd8, %SPL, 0;
	mov.u32 	%r1, %ctaid.x;
	mul.wide.u32 	%rd9, %r1, 4;
	add.s64 	%rd10, %rd6, %rd9;
	ld.global.u32 	%r2, [%rd10];
	add.s64 	%rd11, %rd5, %rd9;
	ld.global.u32 	%r3, [%rd11];
	add.s64 	%rd12, %rd4, %rd9;
	ld.global.u32 	%r4, [%rd12];
	st.local.v2.u32 	[%rd8], {%r2, %r3};
	st.local.u32 	[%rd8+8], %r4;
	mov.u64 	%rd13, $str;
	cvta.global.u64 	%rd14, %rd13;
	{ // callseq 0, 0
	.param .b64 param0;
	st.param.b64 	[param0], %rd14;
	.param .b64 param1;
	st.param.b64 	[param1], %rd7;
	.param .b32 retval0;
	call.uni (retval0), 
	vprintf, 
	(
	param0, 
	param1
	);
	ld.param.b32 	%r5, [retval0];
	} // callseq 0
	ret;

}


// ===== COMPILED SASS (sm_100) =====

	.target	sm_100

	.elftype	@"ET_EXEC"


//--------------------- .note.nv.tkinfo           --------------------------
	.section	.note.nv.tkinfo,"",@"SHT_NOTE"
	.sectionflags	@"SHF_NOTE_NV_TKINFO"
	.tkinfo
        /*0018*/ 	.word	0x00000002
        /*0030*/ 	.string	""
        /*0030*/ 	.string	"ptxas"
        /*0030*/ 	.string	"Cuda compilation tools, release 13.0, V13.0.88"
        /*0030*/ 	.string	"Build cuda_13.0.r13.0/compiler.36424714_0"
        /*0030*/ 	.string	"-arch sm_100 -m 64 "



//--------------------- .note.nv.cuinfo           --------------------------
	.section	.note.nv.cuinfo,"",@"SHT_NOTE"
	.sectionflags	@"SHF_NOTE_NV_CUINFO"
        /*0018*/ 	.short	0x0002
        /*001a*/ 	.short	0x0064
        /*001c*/ 	.short	0x0082
	.zero		2


//--------------------- .nv.info                  --------------------------
	.section	.nv.info,"",@"SHT_CUDA_INFO"
	.align	4


	//----- nvinfo : EIATTR_REGCOUNT
	.align		4
        /*0000*/ 	.byte	0x04, 0x2f
        /*0002*/ 	.short	(.L_2 - .L_1)
	.align		4
.L_1:
        /*0004*/ 	.word	index@(_Z10device_addPiS_S_)
        /*0008*/ 	.word	0x0000000c


	//----- nvinfo : EIATTR_FRAME_SIZE
	.align		4
.L_2:
        /*000c*/ 	.byte	0x04, 0x11
        /*000e*/ 	.short	(.L_4 - .L_3)
	.align		4
.L_3:
        /*0010*/ 	.word	index@(_Z10device_addPiS_S_)
        /*0014*/ 	.word	0x00000000


	//----- nvinfo : EIATTR_REGCOUNT
	.align		4
.L_4:
        /*0018*/ 	.byte	0x04, 0x2f
        /*001a*/ 	.short	(.L_6 - .L_5)
	.align		4
.L_5:
        /*001c*/ 	.word	index@(_Z19device_print_outputPiS_S_)
        /*0020*/ 	.word	0x00000018


	//----- nvinfo : EIATTR_FRAME_SIZE
	.align		4
.L_6:
        /*0024*/ 	.byte	0x04, 0x11
        /*0026*/ 	.short	(.L_8 - .L_7)
	.align		4
.L_7:
        /*0028*/ 	.word	index@(_Z19device_print_outputPiS_S_)
        /*002c*/ 	.word	0x00000010


	//----- nvinfo : EIATTR_MIN_STACK_SIZE
	.align		4
.L_8:
        /*0030*/ 	.byte	0x04, 0x12
        /*0032*/ 	.short	(.L_10 - .L_9)
	.align		4
.L_9:
        /*0034*/ 	.word	index@(_Z19device_print_outputPiS_S_)
        /*0038*/ 	.word	0x00000010


	//----- nvinfo : EIATTR_MIN_STACK_SIZE
	.align		4
.L_10:
        /*003c*/ 	.byte	0x04, 0x12
        /*003e*/ 	.short	(.L_12 - .L_11)
	.align		4
.L_11:
        /*0040*/ 	.word	index@(_Z10device_addPiS_S_)
        /*0044*/ 	.word	0x00000000
.L_12:


//--------------------- .nv.compat                --------------------------
	.section	.nv.compat,"",@"SHT_CUDA_COMPAT_INFO"
	.align	4
        /*0000*/ 	.byte	0x02, 0x09, 0x00, 0x00, 0x02, 0x02, 0x01, 0x00, 0x02, 0x05, 0x05, 0x00, 0x03, 0x07, 0x01, 0x01
        /*0010*/ 	.byte	0x02, 0x03, 0x00, 0x00, 0x02, 0x06, 0x01, 0x00, 0x04, 0x0b, 0x08, 0x00, 0x09, 0x00, 0x00, 0x00
        /*0020*/ 	.byte	0x00, 0x00, 0x00, 0x00


//--------------------- .nv.info._Z19device_print_outputPiS_S_ --------------------------
	.section	.nv.info._Z19device_print_outputPiS_S_,"",@"SHT_CUDA_INFO"
	.sectionflags	@""
	.align	4


	//----- nvinfo : EIATTR_CUDA_API_VERSION
	.align		4
        /*0000*/ 	.byte	0x04, 0x37
        /*0002*/ 	.short	(.L_14 - .L_13)
.L_13:
        /*0004*/ 	.word	0x00000082


	//----- nvinfo : EIATTR_KPARAM_INFO
	.align		4
.L_14:
        /*0008*/ 	.byte	0x04, 0x17
        /*000a*/ 	.short	(.L_16 - .L_15)
.L_15:
        /*000c*/ 	.word	0x00000000
        /*0010*/ 	.short	0x0002
        /*0012*/ 	.short	0x0010
        /*0014*/ 	.byte	0x00, 0xf5, 0x21, 0x00


	//----- nvinfo : EIATTR_KPARAM_INFO
	.align		4
.L_16:
        /*0018*/ 	.byte	0x04, 0x17
        /*001a*/ 	.short	(.L_18 - .L_17)
.L_17:
        /*001c*/ 	.word	0x00000000
        /*0020*/ 	.short	0x0001
        /*0022*/ 	.short	0x0008
        /*0024*/ 	.byte	0x00, 0xf5, 0x21, 0x00


	//----- nvinfo : EIATTR_KPARAM_INFO
	.align		4
.L_18:
        /*0028*/ 	.byte	0x04, 0x17
        /*002a*/ 	.short	(.L_20 - .L_19)
.L_19:
        /*002c*/ 	.word	0x00000000
        /*0030*/ 	.short	0x0000
        /*0032*/ 	.short	0x0000
        /*0034*/ 	.byte	0x00, 0xf5, 0x21, 0x00


	//----- nvinfo : EIATTR_SPARSE_MMA_MASK
	.align		4
.L_20:
        /*0038*/ 	.byte	0x03, 0x50
        /*003a*/ 	.short	0x0000


	//----- nvinfo : EIATTR_MAXREG_COUNT
	.align		4
        /*003c*/ 	.byte	0x03, 0x1b
        /*003e*/ 	.short	0x00ff


	//----- nvinfo : EIATTR_EXTERNS
	.align		4
        /*0040*/ 	.byte	0x04, 0x0f
        /*0042*/ 	.short	(.L_22 - .L_21)


	//   ....[0]....
	.align		4
.L_21:
        /*0044*/ 	.word	index@(vprintf)


	//----- nvinfo : EIATTR_MERCURY_ISA_VERSION
	.align		4
.L_22:
        /*0048*/ 	.byte	0x03, 0x5f
        /*004a*/ 	.short	0x0101


	//----- nvinfo : EIATTR_VRC_CTA_INIT_COUNT
	.align		4
        /*004c*/ 	.byte	0x02, 0x4a
	.zero		1
	.zero		1


	//----- nvinfo : EIATTR_SYSCALL_OFFSETS
	.align		4
        /*0050*/ 	.byte	0x04, 0x46
        /*0052*/ 	.short	(.L_24 - .L_23)


	//   ....[0]....
.L_23:
        /*0054*/ 	.word	0x00000190


	//----- nvinfo : EIATTR_EXIT_INSTR_OFFSETS
	.align		4
.L_24:
        /*0058*/ 	.byte	0x04, 0x1c
        /*005a*/ 	.short	(.L_26 - .L_25)


	//   ....[0]....
.L_25:
        /*005c*/ 	.word	0x000001a0


	//----- nvinfo : EIATTR_CBANK_PARAM_SIZE
	.align		4
.L_26:
        /*0060*/ 	.byte	0x03, 0x19
        /*0062*/ 	.short	0x0018


	//----- nvinfo : EIATTR_PARAM_CBANK
	.align		4
        /*0064*/ 	.byte	0x04, 0x0a
        /*0066*/ 	.short	(.L_28 - .L_27)
	.align		4
.L_27:
        /*0068*/ 	.word	index@(.nv.constant0._Z19device_print_outputPiS_S_)
        /*006c*/ 	.short	0x0380
        /*006e*/ 	.short	0x0018


	//----- nvinfo : EIATTR_SW_WAR
	.align		4
.L_28:
        /*0070*/ 	.byte	0x04, 0x36
        /*0072*/ 	.short	(.L_30 - .L_29)
.L_29:
        /*0074*/ 	.word	0x00000008
.L_30:


//--------------------- .nv.info._Z10device_addPiS_S_ --------------------------
	.section	.nv.info._Z10device_addPiS_S_,"",@"SHT_CUDA_INFO"
	.sectionflags	@""
	.align	4


	//----- nvinfo : EIATTR_CUDA_API_VERSION
	.align		4
        /*0000*/ 	.byte	0x04, 0x37
        /*0002*/ 	.short	(.L_32 - .L_31)
.L_31:
        /*0004*/ 	.word	0x00000082


	//----- nvinfo : EIATTR_KPARAM_INFO
	.align		4
.L_32:
        /*0008*/ 	.byte	0x04, 0x17
        /*000a*/ 	.short	(.L_34 - .L_33)
.L_33:
        /*000c*/ 	.word	0x00000000
        /*0010*/ 	.short	0x0002
        /*0012*/ 	.short	0x0010
        /*0014*/ 	.byte	0x00, 0xf5, 0x21, 0x00


	//----- nvinfo : EIATTR_KPARAM_INFO
	.align		4
.L_34:
        /*0018*/ 	.byte	0x04, 0x17
        /*001a*/ 	.short	(.L_36 - .L_35)
.L_35:
        /*001c*/ 	.word	0x00000000
        /*0020*/ 	.short	0x0001
        /*0022*/ 	.short	0x0008
        /*0024*/ 	.byte	0x00, 0xf5, 0x21, 0x00


	//----- nvinfo : EIATTR_KPARAM_INFO
	.align		4
.L_36:
        /*0028*/ 	.byte	0x04, 0x17
        /*002a*/ 	.short	(.L_38 - .L_37)
.L_37:
        /*002c*/ 	.word	0x00000000
        /*0030*/ 	.short	0x0000
        /*0032*/ 	.short	0x0000
        /*0034*/ 	.byte	0x00, 0xf5, 0x21, 0x00


	//----- nvinfo : EIATTR_SPARSE_MMA_MASK
	.align		4
.L_38:
        /*0038*/ 	.byte	0x03, 0x50
        /*003a*/ 	.short	0x0000


	//----- nvinfo : EIATTR_MAXREG_COUNT
	.align		4
        /*003c*/ 	.byte	0x03, 0x1b
        /*003e*/ 	.short	0x00ff


	//----- nvinfo : EIATTR_MERCURY_ISA_VERSION
	.align		4
        /*0040*/ 	.byte	0x03, 0x5f
        /*0042*/ 	.short	0x0101


	//----- nvinfo : EIATTR_VRC_CTA_INIT_COUNT
	.align		4
        /*0044*/ 	.byte	0x02, 0x4a
	.zero		1
	.zero		1


	//----- nvinfo : EIATTR_EXIT_INSTR_OFFSETS
	.align		4
        /*0048*/ 	.byte	0x04, 0x1c
        /*004a*/ 	.short	(.L_40 - .L_39)


	//   ....[0]....
.L_39:
        /*004c*/ 	.word	0x000000d0


	//----- nvinfo : EIATTR_CBANK_PARAM_SIZE
	.align		4
.L_40:
        /*0050*/ 	.byte	0x03, 0x19
        /*0052*/ 	.short	0x0018


	//----- nvinfo : EIATTR_PARAM_CBANK
	.align		4
        /*0054*/ 	.byte	0x04, 0x0a
        /*0056*/ 	.short	(.L_42 - .L_41)
	.align		4
.L_41:
        /*0058*/ 	.word	index@(.nv.constant0._Z10device_addPiS_S_)
        /*005c*/ 	.short	0x0380
        /*005e*/ 	.short	0x0018


	//----- nvinfo : EIATTR_SW_WAR
	.align		4
.L_42:
        /*0060*/ 	.byte	0x04, 0x36
        /*0062*/ 	.short	(.L_44 - .L_43)
.L_43:
        /*0064*/ 	.word	0x00000008
.L_44:


//--------------------- .nv.callgraph             --------------------------
	.section	.nv.callgraph,"",@"SHT_CUDA_CALLGRAPH"
	.align	4
	.sectionentsize	8
	.align		4
        /*0000*/ 	.word	0x00000000
	.align		4
        /*0004*/ 	.word	0xffffffff
	.align		4
        /*0008*/ 	.word	index@(_Z19device_print_outputPiS_S_)
	.align		4
        /*000c*/ 	.word	index@(vprintf)
	.align		4
        /*0010*/ 	.word	0x00000000
	.align		4
        /*0014*/ 	.word	0xfffffffe
	.align		4
        /*0018*/ 	.word	0x00000000
	.align		4
        /*001c*/ 	.word	0xfffffffd
	.align		4
        /*0020*/ 	.word	0x00000000
	.align		4
        /*0024*/ 	.word	0xfffffffc


//--------------------- .nv.constant4             --------------------------
	.section	.nv.constant4,"a",@progbits
	.align	8
	.align		8
.nv.constant4:
        /*0000*/ 	.dword	vprintf
	.align		8
        /*0008*/ 	.dword	$str


//--------------------- .text._Z19device_print_outputPiS_S_ --------------------------
	.section	.text._Z19device_print_outputPiS_S_,"ax",@progbits
	.align	128
        .global         _Z19device_print_outputPiS_S_
        .type           _Z19device_print_outputPiS_S_,@function
        .size           _Z19device_print_outputPiS_S_,(.L_x_3 - _Z19device_print_outputPiS_S_)
        .other          _Z19device_print_outputPiS_S_,@"STO_CUDA_ENTRY STV_DEFAULT"
_Z19device_print_outputPiS_S_:
.text._Z19device_print_outputPiS_S_:
[----:B------:R-:W0:Y:S01]  /*0000*/  LDC R1, c[0x0][0x37c] ;  /* 0x0000df00ff017b82 */ /* 0x000e220000000800 */
[----:B------:R-:W1:Y:S07]  /*0010*/  S2R R5, SR_CTAID.X ;  /* 0x0000000000057919 */ /* 0x000e6e0000002500 */
[----:B------:R-:W1:Y:S01]  /*0020*/  LDC.64 R12, c[0x0][0x390] ;  /* 0x0000e400ff0c7b82 */ /* 0x000e620000000a00 */
[----:B------:R-:W2:Y:S01]  /*0030*/  LDCU.64 UR4, c[0x0][0x358] ;  /* 0x00006b00ff0477ac */ /* 0x000ea20008000a00 */
[----:B0-----:R-:W-:Y:S01]  /*0040*/  VIADD R1, R1, 0xfffffff0 ;  /* 0xfffffff001017836 */ /* 0x001fe20000000000 */
[----:B------:R-:W0:Y:S05]  /*0050*/  LDCU.64 UR6, c[0x4][0x8] ;  /* 0x01000100ff0677ac */ /* 0x000e2a0008000a00 */
[----:B------:R-:W3:Y:S08]  /*0060*/  LDC.64 R2, c[0x0][0x380] ;  /* 0x0000e000ff027b82 */ /* 0x000ef00000000a00 */
[----:B------:R-:W4:Y:S01]  /*0070*/  LDC.64 R10, c[0x0][0x388] ;  /* 0x0000e200ff0a7b82 */ /* 0x000f220000000a00 */
[----:B-1----:R-:W-:-:S04]  /*0080*/  IMAD.WIDE.U32 R12, R5, 0x4, R12 ;  /* 0x00000004050c7825 */ /* 0x002fc800078e000c */
[C---:B---3--:R-:W-:Y:S02]  /*0090*/  IMAD.WIDE.U32 R2, R5.reuse, 0x4, R2 ;  /* 0x0000000405027825 */ /* 0x048fe400078e0002 */
[----:B--2---:R-:W2:Y:S02]  /*00a0*/  LDG.E R12, desc[UR4][R12.64] ;  /* 0x000000040c0c7981 */ /* 0x004ea4000c1e1900 */
[----:B----4-:R-:W-:Y:S02]  /*00b0*/  IMAD.WIDE.U32 R10, R5, 0x4, R10 ;  /* 0x00000004050a7825 */ /* 0x010fe400078e000a */
[----:B------:R-:W3:Y:S04]  /*00c0*/  LDG.E R8, desc[UR4][R2.64] ;  /* 0x0000000402087981 */ /* 0x000ee8000c1e1900 */
[----:B------:R-:W3:Y:S01]  /*00d0*/  LDG.E R9, desc[UR4][R10.64] ;  /* 0x000000040a097981 */ /* 0x000ee2000c1e1900 */
[----:B------:R-:W-:Y:S01]  /*00e0*/  MOV R0, 0x0 ;  /* 0x0000000000007802 */ /* 0x000fe20000000f00 */
[----:B------:R-:W1:Y:S03]  /*00f0*/  LDCU UR4, c[0x0][0x2f8] ;  /* 0x00005f00ff0477ac */ /* 0x000e660008000800 */
[----:B------:R4:W2:Y:S01]  /*0100*/  LDC.64 R14, c[0x4][R0] ;  /* 0x01000000000e7b82 */ /* 0x0008a20000000a00 */
[----:B------:R-:W5:Y:S01]  /*0110*/  LDCU UR5, c[0x0][0x2fc] ;  /* 0x00005f80ff0577ac */ /* 0x000f620008000800 */
[----:B0-----:R-:W-:Y:S01]  /*0120*/  IMAD.U32 R4, RZ, RZ, UR6 ;  /* 0x00000006ff047e24 */ /* 0x001fe2000f8e00ff */
[----:B------:R-:W-:-:S02]  /*0130*/  MOV R5, UR7 ;  /* 0x0000000700057c02 */ /* 0x000fc40008000f00 */
[----:B-1----:R-:W-:-:S04]  /*0140*/  IADD3 R6, P0, PT, R1, UR4, RZ ;  /* 0x0000000401067c10 */ /* 0x002fc8000ff1e0ff */
[----:B-----5:R-:W-:Y:S01]  /*0150*/  IADD3.X R7, PT, PT, RZ, UR5, RZ, P0, !PT ;  /* 0x00000005ff077c10 */ /* 0x020fe200087fe4ff */
[----:B--2---:R4:W-:Y:S04]  /*0160*/  STL [R1+0x8], R12 ;  /* 0x0000080c01007387 */ /* 0x0049e80000100800 */
[----:B---3--:R4:W-:Y:S04]  /*0170*/  STL.64 [R1], R8 ;  /* 0x0000000801007387 */ /* 0x0089e80000100a00 */
[----:B------:R-:W-:-:S07]  /*0180*/  LEPC R20, `(.L_x_0) ;  /* 0x000000001014794e */ /* 0x000fce0000000000 */
[----:B----4-:R-:W-:Y:S05]  /*0190*/  CALL.ABS.NOINC R14 ;  /* 0x000000000e007343 */ /* 0x010fea0003c00000 */
.L_x_0:
[----:B------:R-:W-:Y:S05]  /*01a0*/  EXIT ;  /* 0x000000000000794d */ /* 0x000fea0003800000 */
.L_x_1:
[----:B------:R-:W-:-:S00]  /*01b0*/  BRA `(.L_x_1) ;  /* 0xfffffffc00fc7947 */ /* 0x000fc0000383ffff */
[----:B------:R-:W-:-:S00]  /*01c0*/  NOP ;  /* 0x0000000000007918 */ /* 0x000fc00000000000 */
        /* <DEDUP_REMOVED lines=11> */
.L_x_3:


//--------------------- .text._Z10device_addPiS_S_ --------------------------
	.section	.text._Z10device_addPiS_S_,"ax",@progbits
	.align	128
        .global         _Z10device_addPiS_S_
        .type           _Z10device_addPiS_S_,@function
        .size           _Z10device_addPiS_S_,(.L_x_4 - _Z10device_addPiS_S_)
        .other          _Z10device_addPiS_S_,@"STO_CUDA_ENTRY STV_DEFAULT"
_Z10device_addPiS_S_:
.text._Z10device_addPiS_S_:
[----:B------:R-:W-:Y:S01]  /*0000*/  LDC R1, c[0x0][0x37c] ;  /* 0x0000df00ff017b82 */ /* 0x000fe20000000800 */
[----:B------:R-:W0:Y:S07]  /*0010*/  S2R R9, SR_CTAID.X ;  /* 0x0000000000097919 */ /* 0x000e2e0000002500 */
[----:B------:R-:W0:Y:S01]  /*0020*/  LDC.64 R2, c[0x0][0x380] ;  /* 0x0000e000ff027b82 */ /* 0x000e220000000a00 */
[----:B------:R-:W1:Y:S07]  /*0030*/  LDCU.64 UR4, c[0x0][0x358] ;  /* 0x00006b00ff0477ac */ /* 0x000e6e0008000a00 */
[----:B------:R-:W2:Y:S08]  /*0040*/  LDC.64 R4, c[0x0][0x388] ;  /* 0x0000e200ff047b82 */ /* 0x000eb00000000a00 */
[----:B------:R-:W3:Y:S01]  /*0050*/  LDC.64 R6, c[0x0][0x390] ;  /* 0x0000e400ff067b82 */ /* 0x000ee20000000a00 */
[----:B0-----:R-:W-:-:S04]  /*0060*/  IMAD.WIDE.U32 R2, R9, 0x4, R2 ;  /* 0x0000000409027825 */ /* 0x001fc800078e0002 */
[C---:B--2---:R-:W-:Y:S02]  /*0070*/  IMAD.WIDE.U32 R4, R9.reuse, 0x4, R4 ;  /* 0x0000000409047825 */ /* 0x044fe400078e0004 */
[----:B-1----:R-:W2:Y:S04]  /*0080*/  LDG.E R2, desc[UR4][R2.64] ;  /* 0x0000000402027981 */ /* 0x002ea8000c1e1900 */
[----:B------:R-:W2:Y:S01]  /*0090*/  LDG.E R5, desc[UR4][R4.64] ;  /* 0x0000000404057981 */ /* 0x000ea2000c1e1900 */
[----:B---3--:R-:W-:Y:S01]  /*00a0*/  IMAD.WIDE.U32 R6, R9, 0x4, R6 ;  /* 0x0000000409067825 */ /* 0x008fe200078e0006 */
[----:B--2---:R-:W-:-:S05]  /*00b0*/  IADD3 R9, PT, PT, R2, R5, RZ ;  /* 0x0000000502097210 */ /* 0x004fca0007ffe0ff */
[----:B------:R-:W-:Y:S01]  /*00c0*/  STG.E desc[UR4][R6.64], R9 ;  /* 0x0000000906007986 */ /* 0x000fe2000c101904 */
[----:B------:R-:W-:Y:S05]  /*00d0*/  EXIT ;  /* 0x000000000000794d */ /* 0x000fea0003800000 */
.L_x_2:
        /* <DEDUP_REMOVED lines=10> */
.L_x_4:


//--------------------- .nv.global.init           --------------------------
	.section	.nv.global.init,"aw",@progbits
.nv.global.init:
	.type		$str,@object
	.size		$str,(.L_0 - $str)
$str:
        /*0000*/ 	.byte	0x0a, 0x20, 0x25, 0x64, 0x20, 0x2b, 0x20, 0x25, 0x64, 0x20, 0x3d, 0x20, 0x25, 0x64, 0x00
.L_0:


//--------------------- .nv.shared.reserved.0     --------------------------
	.section	.nv.shared.reserved.0,"aw",@nobits
	.weak		__nv_reservedSMEM_offset_0_alias
	.size		__nv_reservedSMEM_offset_0_alias, 0, 64
	.other		__nv_reservedSMEM_offset_0_alias,@"STO_CUDA_RESERVED_SHARED STV_DEFAULT"
__nv_reservedSMEM_offset_0_alias:
	.zero		0
	.zero		64


//--------------------- .nv.constant0._Z19device_print_outputPiS_S_ --------------------------
	.section	.nv.constant0._Z19device_print_outputPiS_S_,"a",@progbits
	.sectionflags	@""
	.align	4
.nv.constant0._Z19device_print_outputPiS_S_:
	.zero		920


//--------------------- .nv.constant0._Z10device_addPiS_S_ --------------------------
	.section	.nv.constant0._Z10device_addPiS_S_,"a",@progbits
	.sectionflags	@""
	.align	4
.nv.constant0._Z10device_addPiS_S_:
	.zero		920


//--------------------- SYMBOLS --------------------------

	.type		.nv.reservedSmem.offset0,@object
	.size		.nv.reservedSmem.offset0,0x4
	.type		vprintf,@function
